//
// Generated by NVIDIA NVVM Compiler
//
// Compiler Build ID: CL-36424714
// Cuda compilation tools, release 13.0, V13.0.88
// Based on NVVM 20.0.0
//

.version 9.0
.target sm_100
.address_size 64

	// .globl	_Z5gsmxmPdiS_iS_ii

.visible .entry _Z5gsmxmPdiS_iS_ii(
	.param .u64 .ptr .align 1 _Z5gsmxmPdiS_iS_ii_param_0,
	.param .u32 _Z5gsmxmPdiS_iS_ii_param_1,
	.param .u64 .ptr .align 1 _Z5gsmxmPdiS_iS_ii_param_2,
	.param .u32 _Z5gsmxmPdiS_iS_ii_param_3,
	.param .u64 .ptr .align 1 _Z5gsmxmPdiS_iS_ii_param_4,
	.param .u32 _Z5gsmxmPdiS_iS_ii_param_5,
	.param .u32 _Z5gsmxmPdiS_iS_ii_param_6
)
{
	.reg .pred 	%p<11>;
	.reg .b32 	%r<51>;
	.reg .b64 	%rd<40>;
	.reg .b64 	%fd<56>;

	ld.param.u64 	%rd5, [_Z5gsmxmPdiS_iS_ii_param_0];
	ld.param.u32 	%r24, [_Z5gsmxmPdiS_iS_ii_param_1];
	ld.param.u64 	%rd6, [_Z5gsmxmPdiS_iS_ii_param_2];
	ld.param.u32 	%r25, [_Z5gsmxmPdiS_iS_ii_param_3];
	ld.param.u64 	%rd4, [_Z5gsmxmPdiS_iS_ii_param_4];
	ld.param.u32 	%r26, [_Z5gsmxmPdiS_iS_ii_param_5];
	ld.param.u32 	%r27, [_Z5gsmxmPdiS_iS_ii_param_6];
	cvta.to.global.u64 	%rd1, %rd6;
	cvta.to.global.u64 	%rd2, %rd5;
	mov.u32 	%r28, %ntid.x;
	mov.u32 	%r29, %ctaid.x;
	mov.u32 	%r30, %tid.x;
	mad.lo.s32 	%r1, %r28, %r29, %r30;
	mul.lo.s32 	%r2, %r26, %r24;
	rem.s32 	%r3, %r1, %r2;
	rem.s32 	%r4, %r3, %r24;
	mul.lo.s32 	%r31, %r2, %r27;
	setp.ge.s32 	%p1, %r1, %r31;
	@%p1 bra 	$L__BB0_13;
	cvta.to.global.u64 	%rd7, %rd4;
	mul.wide.s32 	%rd8, %r1, 8;
	add.s64 	%rd3, %rd7, %rd8;
	mov.b64 	%rd9, 0;
	st.global.u64 	[%rd3], %rd9;
	setp.lt.s32 	%p2, %r25, 1;
	@%p2 bra 	$L__BB0_13;
	div.s32 	%r33, %r1, %r2;
	mul.lo.s32 	%r5, %r33, %r25;
	div.s32 	%r34, %r3, %r24;
	mul.lo.s32 	%r6, %r34, %r25;
	and.b32  	%r7, %r25, 7;
	setp.lt.u32 	%p3, %r25, 8;
	mov.b32 	%r49, 0;
	mov.f64 	%fd53, 0d0000000000000000;
	@%p3 bra 	$L__BB0_5;
	and.b32  	%r49, %r25, 2147483640;
	neg.s32 	%r47, %r49;
	mad.lo.s32 	%r46, %r5, %r24, %r4;
	shl.b32 	%r11, %r24, 3;
	mov.f64 	%fd53, 0d0000000000000000;
	mul.wide.s32 	%rd14, %r24, 8;
	mov.u32 	%r45, %r6;
$L__BB0_4:
	.pragma "nounroll";
	mul.wide.s32 	%rd10, %r45, 8;
	add.s64 	%rd11, %rd1, %rd10;
	mul.wide.s32 	%rd12, %r46, 8;
	add.s64 	%rd13, %rd2, %rd12;
	ld.global.f64 	%fd10, [%rd13];
	ld.global.f64 	%fd11, [%rd11];
	fma.rn.f64 	%fd12, %fd10, %fd11, %fd53;
	st.global.f64 	[%rd3], %fd12;
	add.s64 	%rd15, %rd13, %rd14;
	ld.global.f64 	%fd13, [%rd15];
	ld.global.f64 	%fd14, [%rd11+8];
	fma.rn.f64 	%fd15, %fd13, %fd14, %fd12;
	st.global.f64 	[%rd3], %fd15;
	add.s64 	%rd16, %rd15, %rd14;
	ld.global.f64 	%fd16, [%rd16];
	ld.global.f64 	%fd17, [%rd11+16];
	fma.rn.f64 	%fd18, %fd16, %fd17, %fd15;
	st.global.f64 	[%rd3], %fd18;
	add.s64 	%rd17, %rd16, %rd14;
	ld.global.f64 	%fd19, [%rd17];
	ld.global.f64 	%fd20, [%rd11+24];
	fma.rn.f64 	%fd21, %fd19, %fd20, %fd18;
	st.global.f64 	[%rd3], %fd21;
	add.s64 	%rd18, %rd17, %rd14;
	ld.global.f64 	%fd22, [%rd18];
	ld.global.f64 	%fd23, [%rd11+32];
	fma.rn.f64 	%fd24, %fd22, %fd23, %fd21;
	st.global.f64 	[%rd3], %fd24;
	add.s64 	%rd19, %rd18, %rd14;
	ld.global.f64 	%fd25, [%rd19];
	ld.global.f64 	%fd26, [%rd11+40];
	fma.rn.f64 	%fd27, %fd25, %fd26, %fd24;
	st.global.f64 	[%rd3], %fd27;
	add.s64 	%rd20, %rd19, %rd14;
	ld.global.f64 	%fd28, [%rd20];
	ld.global.f64 	%fd29, [%rd11+48];
	fma.rn.f64 	%fd30, %fd28, %fd29, %fd27;
	st.global.f64 	[%rd3], %fd30;
	add.s64 	%rd21, %rd20, %rd14;
	ld.global.f64 	%fd31, [%rd21];
	ld.global.f64 	%fd32, [%rd11+56];
	fma.rn.f64 	%fd53, %fd31, %fd32, %fd30;
	st.global.f64 	[%rd3], %fd53;
	add.s32 	%r47, %r47, 8;
	add.s32 	%r46, %r46, %r11;
	add.s32 	%r45, %r45, 8;
	setp.ne.s32 	%p4, %r47, 0;
	@%p4 bra 	$L__BB0_4;
$L__BB0_5:
	setp.eq.s32 	%p5, %r7, 0;
	@%p5 bra 	$L__BB0_13;
	and.b32  	%r19, %r25, 3;
	setp.lt.u32 	%p6, %r7, 4;
	@%p6 bra 	$L__BB0_8;
	add.s32 	%r35, %r49, %r5;
	mad.lo.s32 	%r36, %r35, %r24, %r4;
	mul.wide.s32 	%rd22, %r36, 8;
	add.s64 	%rd23, %rd2, %rd22;
	ld.global.f64 	%fd33, [%rd23];
	add.s32 	%r37, %r49, %r6;
	mul.wide.s32 	%rd24, %r37, 8;
	add.s64 	%rd25, %rd1, %rd24;
	ld.global.f64 	%fd34, [%rd25];
	fma.rn.f64 	%fd35, %fd33, %fd34, %fd53;
	st.global.f64 	[%rd3], %fd35;
	mul.wide.s32 	%rd26, %r24, 8;
	add.s64 	%rd27, %rd23, %rd26;
	ld.global.f64 	%fd36, [%rd27];
	ld.global.f64 	%fd37, [%rd25+8];
	fma.rn.f64 	%fd38, %fd36, %fd37, %fd35;
	st.global.f64 	[%rd3], %fd38;
	add.s64 	%rd28, %rd27, %rd26;
	ld.global.f64 	%fd39, [%rd28];
	ld.global.f64 	%fd40, [%rd25+16];
	fma.rn.f64 	%fd41, %fd39, %fd40, %fd38;
	st.global.f64 	[%rd3], %fd41;
	add.s64 	%rd29, %rd28, %rd26;
	ld.global.f64 	%fd42, [%rd29];
	ld.global.f64 	%fd43, [%rd25+24];
	fma.rn.f64 	%fd53, %fd42, %fd43, %fd41;
	st.global.f64 	[%rd3], %fd53;
	add.s32 	%r49, %r49, 4;
$L__BB0_8:
	setp.eq.s32 	%p7, %r19, 0;
	@%p7 bra 	$L__BB0_13;
	setp.eq.s32 	%p8, %r19, 1;
	@%p8 bra 	$L__BB0_11;
	add.s32 	%r38, %r49, %r5;
	mad.lo.s32 	%r39, %r38, %r24, %r4;
	mul.wide.s32 	%rd30, %r39, 8;
	add.s64 	%rd31, %rd2, %rd30;
	ld.global.f64 	%fd44, [%rd31];
	add.s32 	%r40, %r49, %r6;
	mul.wide.s32 	%rd32, %r40, 8;
	add.s64 	%rd33, %rd1, %rd32;
	ld.global.f64 	%fd45, [%rd33];
	fma.rn.f64 	%fd46, %fd44, %fd45, %fd53;
	st.global.f64 	[%rd3], %fd46;
	mul.wide.s32 	%rd34, %r24, 8;
	add.s64 	%rd35, %rd31, %rd34;
	ld.global.f64 	%fd47, [%rd35];
	ld.global.f64 	%fd48, [%rd33+8];
	fma.rn.f64 	%fd53, %fd47, %fd48, %fd46;
	st.global.f64 	[%rd3], %fd53;
	add.s32 	%r49, %r49, 2;
$L__BB0_11:
	and.b32  	%r41, %r25, 1;
	setp.eq.b32 	%p9, %r41, 1;
	not.pred 	%p10, %p9;
	@%p10 bra 	$L__BB0_13;
	add.s32 	%r42, %r49, %r5;
	mad.lo.s32 	%r43, %r42, %r24, %r4;
	mul.wide.s32 	%rd36, %r43, 8;
	add.s64 	%rd37, %rd2, %rd36;
	ld.global.f64 	%fd49, [%rd37];
	add.s32 	%r44, %r49, %r6;
	mul.wide.s32 	%rd38, %r44, 8;
	add.s64 	%rd39, %rd1, %rd38;
	ld.global.f64 	%fd50, [%rd39];
	fma.rn.f64 	%fd51, %fd49, %fd50, %fd53;
	st.global.f64 	[%rd3], %fd51;
$L__BB0_13:
	ret;

}
	// .globl	_Z5gadd2PdS_i
.visible .entry _Z5gadd2PdS_i(
	.param .u64 .ptr .align 1 _Z5gadd2PdS_i_param_0,
	.param .u64 .ptr .align 1 _Z5gadd2PdS_i_param_1,
	.param .u32 _Z5gadd2PdS_i_param_2
)
{
	.reg .pred 	%p<2>;
	.reg .b32 	%r<6>;
	.reg .b64 	%rd<8>;
	.reg .b64 	%fd<4>;

	ld.param.u64 	%rd1, [_Z5gadd2PdS_i_param_0];
	ld.param.u64 	%rd2, [_Z5gadd2PdS_i_param_1];
	ld.param.u32 	%r2, [_Z5gadd2PdS_i_param_2];
	mov.u32 	%r3, %ntid.x;
	mov.u32 	%r4, %ctaid.x;
	mov.u32 	%r5, %tid.x;
	mad.lo.s32 	%r1, %r3, %r4, %r5;
	setp.ge.s32 	%p1, %r1, %r2;
	@%p1 bra 	$L__BB1_2;
	cvta.to.global.u64 	%rd3, %rd2;
	cvta.to.global.u64 	%rd4, %rd1;
	mul.wide.s32 	%rd5, %r1, 8;
	add.s64 	%rd6, %rd3, %rd5;
	ld.global.f64 	%fd1, [%rd6];
	add.s64 	%rd7, %rd4, %rd5;
	ld.global.f64 	%fd2, [%rd7];
	add.f64 	%fd3, %fd1, %fd2;
	st.global.f64 	[%rd7], %fd3;
$L__BB1_2:
	ret;

}
	// .globl	_Z4geomiPdS_S_S_
.visible .entry _Z4geomiPdS_S_S_(
	.param .u32 _Z4geomiPdS_S_S__param_0,
	.param .u64 .ptr .align 1 _Z4geomiPdS_S_S__param_1,
	.param .u64 .ptr .align 1 _Z4geomiPdS_S_S__param_2,
	.param .u64 .ptr .align 1 _Z4geomiPdS_S_S__param_3,
	.param .u64 .ptr .align 1 _Z4geomiPdS_S_S__param_4
)
{
	.reg .pred 	%p<2>;
	.reg .b32 	%r<7>;
	.reg .b64 	%rd<16>;
	.reg .b64 	%fd<19>;

	ld.param.u32 	%r2, [_Z4geomiPdS_S_S__param_0];
	ld.param.u64 	%rd2, [_Z4geomiPdS_S_S__param_2];
	ld.param.u64 	%rd3, [_Z4geomiPdS_S_S__param_3];
	ld.param.u64 	%rd4, [_Z4geomiPdS_S_S__param_4];
	mov.u32 	%r3, %ntid.x;
	mov.u32 	%r4, %ctaid.x;
	mov.u32 	%r5, %tid.x;
	mad.lo.s32 	%r1, %r3, %r4, %r5;
	setp.ge.s32 	%p1, %r1, %r2;
	@%p1 bra 	$L__BB2_2;
	ld.param.u64 	%rd15, [_Z4geomiPdS_S_S__param_1];
	cvta.to.global.u64 	%rd5, %rd4;
	cvta.to.global.u64 	%rd6, %rd15;
	cvta.to.global.u64 	%rd7, %rd2;
	cvta.to.global.u64 	%rd8, %rd3;
	mul.lo.s32 	%r6, %r1, 6;
	mul.wide.s32 	%rd9, %r6, 8;
	add.s64 	%rd10, %rd5, %rd9;
	ld.global.f64 	%fd1, [%rd10];
	mul.wide.s32 	%rd11, %r1, 8;
	add.s64 	%rd12, %rd6, %rd11;
	ld.global.f64 	%fd2, [%rd12];
	ld.global.f64 	%fd3, [%rd10+8];
	add.s64 	%rd13, %rd7, %rd11;
	ld.global.f64 	%fd4, [%rd13];
	mul.f64 	%fd5, %fd3, %fd4;
	fma.rn.f64 	%fd6, %fd1, %fd2, %fd5;
	ld.global.f64 	%fd7, [%rd10+16];
	add.s64 	%rd14, %rd8, %rd11;
	ld.global.f64 	%fd8, [%rd14];
	fma.rn.f64 	%fd9, %fd7, %fd8, %fd6;
	ld.global.f64 	%fd10, [%rd10+24];
	mul.f64 	%fd11, %fd10, %fd4;
	fma.rn.f64 	%fd12, %fd3, %fd2, %fd11;
	ld.global.f64 	%fd13, [%rd10+32];
	fma.rn.f64 	%fd14, %fd13, %fd8, %fd12;
	mul.f64 	%fd15, %fd13, %fd4;
	fma.rn.f64 	%fd16, %fd7, %fd2, %fd15;
	ld.global.f64 	%fd17, [%rd10+40];
	fma.rn.f64 	%fd18, %fd17, %fd8, %fd16;
	st.global.f64 	[%rd12], %fd9;
	st.global.f64 	[%rd13], %fd14;
	st.global.f64 	[%rd14], %fd18;
$L__BB2_2:
	ret;

}


// ===== COMPILED SASS (sm_100) =====

	.target	sm_100

	.elftype	@"ET_EXEC"


//--------------------- .note.nv.tkinfo           --------------------------
	.section	.note.nv.tkinfo,"",@"SHT_NOTE"
	.sectionflags	@"SHF_NOTE_NV_TKINFO"
	.tkinfo
        /*0018*/ 	.word	0x00000002
        /*0030*/ 	.string	""
        /*0030*/ 	.string	"ptxas"
        /*0030*/ 	.string	"Cuda compilation tools, release 13.0, V13.0.88"
        /*0030*/ 	.string	"Build cuda_13.0.r13.0/compiler.36424714_0"
        /*0030*/ 	.string	"-arch sm_100 -m 64 "



//--------------------- .note.nv.cuinfo           --------------------------
	.section	.note.nv.cuinfo,"",@"SHT_NOTE"
	.sectionflags	@"SHF_NOTE_NV_CUINFO"
        /*0018*/ 	.short	0x0002
        /*001a*/ 	.short	0x0064
        /*001c*/ 	.short	0x0082
	.zero		2


//--------------------- .nv.info                  --------------------------
	.section	.nv.info,"",@"SHT_CUDA_INFO"
	.align	4


	//----- nvinfo : EIATTR_REGCOUNT
	.align		4
        /*0000*/ 	.byte	0x04, 0x2f
        /*0002*/ 	.short	(.L_1 - .L_0)
	.align		4
.L_0:
        /*0004*/ 	.word	index@(_Z5gsmxmPdiS_iS_ii)
        /*0008*/ 	.word	0x00000020


	//----- nvinfo : EIATTR_FRAME_SIZE
	.align		4
.L_1:
        /*000c*/ 	.byte	0x04, 0x11
        /*000e*/ 	.short	(.L_3 - .L_2)
	.align		4
.L_2:
        /*0010*/ 	.word	index@(_Z5gsmxmPdiS_iS_ii)
        /*0014*/ 	.word	0x00000000


	//----- nvinfo : EIATTR_REGCOUNT
	.align		4
.L_3:
        /*0018*/ 	.byte	0x04, 0x2f
        /*001a*/ 	.short	(.L_5 - .L_4)
	.align		4
.L_4:
        /*001c*/ 	.word	index@(_Z5gadd2PdS_i)
        /*0020*/ 	.word	0x0000000a


	//----- nvinfo : EIATTR_FRAME_SIZE
	.align		4
.L_5:
        /*0024*/ 	.byte	0x04, 0x11
        /*0026*/ 	.short	(.L_7 - .L_6)
	.align		4
.L_6:
        /*0028*/ 	.word	index@(_Z5gadd2PdS_i)
        /*002c*/ 	.word	0x00000000


	//----- nvinfo : EIATTR_REGCOUNT
	.align		4
.L_7:
        /*0030*/ 	.byte	0x04, 0x2f
        /*0032*/ 	.short	(.L_9 - .L_8)
	.align		4
.L_8:
        /*0034*/ 	.word	index@(_Z4geomiPdS_S_S_)
        /*0038*/ 	.word	0x00000020


	//----- nvinfo : EIATTR_FRAME_SIZE
	.align		4
.L_9:
        /*003c*/ 	.byte	0x04, 0x11
        /*003e*/ 	.short	(.L_11 - .L_10)
	.align		4
.L_10:
        /*0040*/ 	.word	index@(_Z4geomiPdS_S_S_)
        /*0044*/ 	.word	0x00000000


	//----- nvinfo : EIATTR_MIN_STACK_SIZE
	.align		4
.L_11:
        /*0048*/ 	.byte	0x04, 0x12
        /*004a*/ 	.short	(.L_13 - .L_12)
	.align		4
.L_12:
        /*004c*/ 	.word	index@(_Z4geomiPdS_S_S_)
        /*0050*/ 	.word	0x00000000


	//----- nvinfo : EIATTR_MIN_STACK_SIZE
	.align		4
.L_13:
        /*0054*/ 	.byte	0x04, 0x12
        /*0056*/ 	.short	(.L_15 - .L_14)
	.align		4
.L_14:
        /*0058*/ 	.word	index@(_Z5gadd2PdS_i)
        /*005c*/ 	.word	0x00000000


	//----- nvinfo : EIATTR_MIN_STACK_SIZE
	.align		4
.L_15:
        /*0060*/ 	.byte	0x04, 0x12
        /*0062*/ 	.short	(.L_17 - .L_16)
	.align		4
.L_16:
        /*0064*/ 	.word	index@(_Z5gsmxmPdiS_iS_ii)
        /*0068*/ 	.word	0x00000000
.L_17:


//--------------------- .nv.compat                --------------------------
	.section	.nv.compat,"",@"SHT_CUDA_COMPAT_INFO"
	.align	4
        /*0000*/ 	.byte	0x02, 0x09, 0x00, 0x00, 0x02, 0x02, 0x01, 0x00, 0x02, 0x05, 0x05, 0x00, 0x03, 0x07, 0x01, 0x01
        /*0010*/ 	.byte	0x02, 0x03, 0x00, 0x00, 0x02, 0x06, 0x01, 0x00, 0x04, 0x0b, 0x08, 0x00, 0x01, 0x00, 0x00, 0x00
        /*0020*/ 	.byte	0x00, 0x00, 0x00, 0x00


//--------------------- .nv.info._Z4geomiPdS_S_S_ --------------------------
	.section	.nv.info._Z4geomiPdS_S_S_,"",@"SHT_CUDA_INFO"
	.sectionflags	@""
	.align	4


	//----- nvinfo : EIATTR_CUDA_API_VERSION
	.align		4
        /*0000*/ 	.byte	0x04, 0x37
        /*0002*/ 	.short	(.L_19 - .L_18)
.L_18:
        /*0004*/ 	.word	0x00000082


	//----- nvinfo : EIATTR_KPARAM_INFO
	.align		4
.L_19:
        /*0008*/ 	.byte	0x04, 0x17
        /*000a*/ 	.short	(.L_21 - .L_20)
.L_20:
        /*000c*/ 	.word	0x00000000
        /*0010*/ 	.short	0x0004
        /*0012*/ 	.short	0x0020
        /*0014*/ 	.byte	0x00, 0xf5, 0x21, 0x00


	//----- nvinfo : EIATTR_KPARAM_INFO
	.align		4
.L_21:
        /*0018*/ 	.byte	0x04, 0x17
        /*001a*/ 	.short	(.L_23 - .L_22)
.L_22:
        /*001c*/ 	.word	0x00000000
        /*0020*/ 	.short	0x0003
        /*0022*/ 	.short	0x0018
        /*0024*/ 	.byte	0x00, 0xf5, 0x21, 0x00


	//----- nvinfo : EIATTR_KPARAM_INFO
	.align		4
.L_23:
        /*0028*/ 	.byte	0x04, 0x17
        /*002a*/ 	.short	(.L_25 - .L_24)
.L_24:
        /*002c*/ 	.word	0x00000000
        /*0030*/ 	.short	0x0002
        /*0032*/ 	.short	0x0010
        /*0034*/ 	.byte	0x00, 0xf5, 0x21, 0x00


	//----- nvinfo : EIATTR_KPARAM_INFO
	.align		4
.L_25:
        /*0038*/ 	.byte	0x04, 0x17
        /*003a*/ 	.short	(.L_27 - .L_26)
.L_26:
        /*003c*/ 	.word	0x00000000
        /*0040*/ 	.short	0x0001
        /*0042*/ 	.short	0x0008
        /*0044*/ 	.byte	0x00, 0xf5, 0x21, 0x00


	//----- nvinfo : EIATTR_KPARAM_INFO
	.align		4
.L_27:
        /*0048*/ 	.byte	0x04, 0x17
        /*004a*/ 	.short	(.L_29 - .L_28)
.L_28:
        /*004c*/ 	.word	0x00000000
        /*0050*/ 	.short	0x0000
        /*0052*/ 	.short	0x0000
        /*0054*/ 	.byte	0x00, 0xf0, 0x11, 0x00


	//----- nvinfo : EIATTR_SPARSE_MMA_MASK
	.align		4
.L_29:
        /*0058*/ 	.byte	0x03, 0x50
        /*005a*/ 	.short	0x0000


	//----- nvinfo : EIATTR_MAXREG_COUNT
	.align		4
        /*005c*/ 	.byte	0x03, 0x1b
        /*005e*/ 	.short	0x00ff


	//----- nvinfo : EIATTR_MERCURY_ISA_VERSION
	.align		4
        /*0060*/ 	.byte	0x03, 0x5f
        /*0062*/ 	.short	0x0101


	//----- nvinfo : EIATTR_VRC_CTA_INIT_COUNT
	.align		4
        /*0064*/ 	.byte	0x02, 0x4a
	.zero		1
	.zero		1


	//----- nvinfo : EIATTR_EXIT_INSTR_OFFSETS
	.align		4
        /*0068*/ 	.byte	0x04, 0x1c
        /*006a*/ 	.short	(.L_31 - .L_30)


	//   ....[0]....
.L_30:
        /*006c*/ 	.word	0x00000070


	//   ....[1]....
        /*0070*/ 	.word	0x00000270


	//----- nvinfo : EIATTR_CBANK_PARAM_SIZE
	.align		4
.L_31:
        /*0074*/ 	.byte	0x03, 0x19
        /*0076*/ 	.short	0x0028


	//----- nvinfo : EIATTR_PARAM_CBANK
	.align		4
        /*0078*/ 	.byte	0x04, 0x0a
        /*007a*/ 	.short	(.L_33 - .L_32)
	.align		4
.L_32:
        /*007c*/ 	.word	index@(.nv.constant0._Z4geomiPdS_S_S_)
        /*0080*/ 	.short	0x0380
        /*0082*/ 	.short	0x0028


	//----- nvinfo : EIATTR_SW_WAR
	.align		4
.L_33:
        /*0084*/ 	.byte	0x04, 0x36
        /*0086*/ 	.short	(.L_35 - .L_34)
.L_34:
        /*0088*/ 	.word	0x00000008
.L_35:


//--------------------- .nv.info._Z5gadd2PdS_i    --------------------------
	.section	.nv.info._Z5gadd2PdS_i,"",@"SHT_CUDA_INFO"
	.sectionflags	@""
	.align	4


	//----- nvinfo : EIATTR_CUDA_API_VERSION
	.align		4
        /*0000*/ 	.byte	0x04, 0x37
        /*0002*/ 	.short	(.L_37 - .L_36)
.L_36:
        /*0004*/ 	.word	0x00000082


	//----- nvinfo : EIATTR_KPARAM_INFO
	.align		4
.L_37:
        /*0008*/ 	.byte	0x04, 0x17
        /*000a*/ 	.short	(.L_39 - .L_38)
.L_38:
        /*000c*/ 	.word	0x00000000
        /*0010*/ 	.short	0x0002
        /*0012*/ 	.short	0x0010
        /*0014*/ 	.byte	0x00, 0xf0, 0x11, 0x00


	//----- nvinfo : EIATTR_KPARAM_INFO
	.align		4
.L_39:
        /*0018*/ 	.byte	0x04, 0x17
        /*001a*/ 	.short	(.L_41 - .L_40)
.L_40:
        /*001c*/ 	.word	0x00000000
        /*0020*/ 	.short	0x0001
        /*0022*/ 	.short	0x0008
        /*0024*/ 	.byte	0x00, 0xf5, 0x21, 0x00


	//----- nvinfo : EIATTR_KPARAM_INFO
	.align		4
.L_41:
        /*0028*/ 	.byte	0x04, 0x17
        /*002a*/ 	.short	(.L_43 - .L_42)
.L_42:
        /*002c*/ 	.word	0x00000000
        /*0030*/ 	.short	0x0000
        /*0032*/ 	.short	0x0000
        /*0034*/ 	.byte	0x00, 0xf5, 0x21, 0x00


	//----- nvinfo : EIATTR_SPARSE_MMA_MASK
	.align		4
.L_43:
        /*0038*/ 	.byte	0x03, 0x50
        /*003a*/ 	.short	0x0000


	//----- nvinfo : EIATTR_MAXREG_COUNT
	.align		4
        /*003c*/ 	.byte	0x03, 0x1b
        /*003e*/ 	.short	0x00ff


	//----- nvinfo : EIATTR_MERCURY_ISA_VERSION
	.align		4
        /*0040*/ 	.byte	0x03, 0x5f
        /*0042*/ 	.short	0x0101


	//----- nvinfo : EIATTR_VRC_CTA_INIT_COUNT
	.align		4
        /*0044*/ 	.byte	0x02, 0x4a
	.zero		1
	.zero		1


	//----- nvinfo : EIATTR_EXIT_INSTR_OFFSETS
	.align		4
        /*0048*/ 	.byte	0x04, 0x1c
        /*004a*/ 	.short	(.L_45 - .L_44)


	//   ....[0]....
.L_44:
        /*004c*/ 	.word	0x00000070


	//   ....[1]....
        /*0050*/ 	.word	0x00000110


	//----- nvinfo : EIATTR_CBANK_PARAM_SIZE
	.align		4
.L_45:
        /*0054*/ 	.byte	0x03, 0x19
        /*0056*/ 	.short	0x0014


	//----- nvinfo : EIATTR_PARAM_CBANK
	.align		4
        /*0058*/ 	.byte	0x04, 0x0a
        /*005a*/ 	.short	(.L_47 - .L_46)
	.align		4
.L_46:
        /*005c*/ 	.word	index@(.nv.constant0._Z5gadd2PdS_i)
        /*0060*/ 	.short	0x0380
        /*0062*/ 	.short	0x0014


	//----- nvinfo : EIATTR_SW_WAR
	.align		4
.L_47:
        /*0064*/ 	.byte	0x04, 0x36
        /*0066*/ 	.short	(.L_49 - .L_48)
.L_48:
        /*0068*/ 	.word	0x00000008
.L_49:


//--------------------- .nv.info._Z5gsmxmPdiS_iS_ii --------------------------
	.section	.nv.info._Z5gsmxmPdiS_iS_ii,"",@"SHT_CUDA_INFO"
	.sectionflags	@""
	.align	4


	//----- nvinfo : EIATTR_CUDA_API_VERSION
	.align		4
        /*0000*/ 	.byte	0x04, 0x37
        /*0002*/ 	.short	(.L_51 - .L_50)
.L_50:
        /*0004*/ 	.word	0x00000082


	//----- nvinfo : EIATTR_KPARAM_INFO
	.align		4
.L_51:
        /*0008*/ 	.byte	0x04, 0x17
        /*000a*/ 	.short	(.L_53 - .L_52)
.L_52:
        /*000c*/ 	.word	0x00000000
        /*0010*/ 	.short	0x0006
        /*0012*/ 	.short	0x002c
        /*0014*/ 	.byte	0x00, 0xf0, 0x11, 0x00


	//----- nvinfo : EIATTR_KPARAM_INFO
	.align		4
.L_53:
        /*0018*/ 	.byte	0x04, 0x17
        /*001a*/ 	.short	(.L_55 - .L_54)
.L_54:
        /*001c*/ 	.word	0x00000000
        /*0020*/ 	.short	0x0005
        /*0022*/ 	.short	0x0028
        /*0024*/ 	.byte	0x00, 0xf0, 0x11, 0x00


	//----- nvinfo : EIATTR_KPARAM_INFO
	.align		4
.L_55:
        /*0028*/ 	.byte	0x04, 0x17
        /*002a*/ 	.short	(.L_57 - .L_56)
.L_56:
        /*002c*/ 	.word	0x00000000
        /*0030*/ 	.short	0x0004
        /*0032*/ 	.short	0x0020
        /*0034*/ 	.byte	0x00, 0xf5, 0x21, 0x00


	//----- nvinfo : EIATTR_KPARAM_INFO
	.align		4
.L_57:
        /*0038*/ 	.byte	0x04, 0x17
        /*003a*/ 	.short	(.L_59 - .L_58)
.L_58:
        /*003c*/ 	.word	0x00000000
        /*0040*/ 	.short	0x0003
        /*0042*/ 	.short	0x0018
        /*0044*/ 	.byte	0x00, 0xf0, 0x11, 0x00


	//----- nvinfo : EIATTR_KPARAM_INFO
	.align		4
.L_59:
        /*0048*/ 	.byte	0x04, 0x17
        /*004a*/ 	.short	(.L_61 - .L_60)
.L_60:
        /*004c*/ 	.word	0x00000000
        /*0050*/ 	.short	0x0002
        /*0052*/ 	.short	0x0010
        /*0054*/ 	.byte	0x00, 0xf5, 0x21, 0x00


	//----- nvinfo : EIATTR_KPARAM_INFO
	.align		4
.L_61:
        /*0058*/ 	.byte	0x04, 0x17
        /*005a*/ 	.short	(.L_63 - .L_62)
.L_62:
        /*005c*/ 	.word	0x00000000
        /*0060*/ 	.short	0x0001
        /*0062*/ 	.short	0x0008
        /*0064*/ 	.byte	0x00, 0xf0, 0x11, 0x00


	//----- nvinfo : EIATTR_KPARAM_INFO
	.align		4
.L_63:
        /*0068*/ 	.byte	0x04, 0x17
        /*006a*/ 	.short	(.L_65 - .L_64)
.L_64:
        /*006c*/ 	.word	0x00000000
        /*0070*/ 	.short	0x0000
        /*0072*/ 	.short	0x0000
        /*0074*/ 	.byte	0x00, 0xf5, 0x21, 0x00


	//----- nvinfo : EIATTR_SPARSE_MMA_MASK
	.align		4
.L_65:
        /*0078*/ 	.byte	0x03, 0x50
        /*007a*/ 	.short	0x0000


	//----- nvinfo : EIATTR_MAXREG_COUNT
	.align		4
        /*007c*/ 	.byte	0x03, 0x1b
        /*007e*/ 	.short	0x00ff


	//----- nvinfo : EIATTR_MERCURY_ISA_VERSION
	.align		4
        /*0080*/ 	.byte	0x03, 0x5f
        /*0082*/ 	.short	0x0101


	//----- nvinfo : EIATTR_VRC_CTA_INIT_COUNT
	.align		4
        /*0084*/ 	.byte	0x02, 0x4a
	.zero		1
	.zero		1


	//----- nvinfo : EIATTR_EXIT_INSTR_OFFSETS
	.align		4
        /*0088*/ 	.byte	0x04, 0x1c
        /*008a*/ 	.short	(.L_67 - .L_66)


	//   ....[0]....
.L_66:
        /*008c*/ 	.word	0x000002b0


	//   ....[1]....
        /*0090*/ 	.word	0x00000390


	//   ....[2]....
        /*0094*/ 	.word	0x000008d0


	//   ....[3]....
        /*0098*/ 	.word	0x00000ad0


	//   ....[4]....
        /*009c*/ 	.word	0x00000c30


	//   ....[5]....
        /*00a0*/ 	.word	0x00000cf0


	//----- nvinfo : EIATTR_CBANK_PARAM_SIZE
	.align		4
.L_67:
        /*00a4*/ 	.byte	0x03, 0x19
        /*00a6*/ 	.short	0x0030


	//----- nvinfo : EIATTR_PARAM_CBANK
	.align		4
        /*00a8*/ 	.byte	0x04, 0x0a
        /*00aa*/ 	.short	(.L_69 - .L_68)
	.align		4
.L_68:
        /*00ac*/ 	.word	index@(.nv.constant0._Z5gsmxmPdiS_iS_ii)
        /*00b0*/ 	.short	0x0380
        /*00b2*/ 	.short	0x0030


	//----- nvinfo : EIATTR_SW_WAR
	.align		4
.L_69:
        /*00b4*/ 	.byte	0x04, 0x36
        /*00b6*/ 	.short	(.L_71 - .L_70)
.L_70:
        /*00b8*/ 	.word	0x00000008
.L_71:


//--------------------- .nv.callgraph             --------------------------
	.section	.nv.callgraph,"",@"SHT_CUDA_CALLGRAPH"
	.align	4
	.sectionentsize	8
	.align		4
        /*0000*/ 	.word	0x00000000
	.align		4
        /*0004*/ 	.word	0xffffffff
	.align		4
        /*0008*/ 	.word	0x00000000
	.align		4
        /*000c*/ 	.word	0xfffffffe
	.align		4
        /*0010*/ 	.word	0x00000000
	.align		4
        /*0014*/ 	.word	0xfffffffd
	.align		4
        /*0018*/ 	.word	0x00000000
	.align		4
        /*001c*/ 	.word	0xfffffffc


//--------------------- .text._Z4geomiPdS_S_S_    --------------------------
	.section	.text._Z4geomiPdS_S_S_,"ax",@progbits
	.align	128
        .global         _Z4geomiPdS_S_S_
        .type           _Z4geomiPdS_S_S_,@function
        .size           _Z4geomiPdS_S_S_,(.L_x_7 - _Z4geomiPdS_S_S_)
        .other          _Z4geomiPdS_S_S_,@"STO_CUDA_ENTRY STV_DEFAULT"
_Z4geomiPdS_S_S_:
.text._Z4geomiPdS_S_S_:
[----:B------:R-:W-:Y:S01]  /*0000*/  LDC R1, c[0x0][0x37c] ;  /* 0x0000df00ff017b82 */ /* 0x000fe20000000800 */
[----:B------:R-:W0:Y:S01]  /*0010*/  S2R R17, SR_CTAID.X ;  /* 0x0000000000117919 */ /* 0x000e220000002500 */
[----:B------:R-:W0:Y:S01]  /*0020*/  LDCU UR4, c[0x0][0x360] ;  /* 0x00006c00ff0477ac */ /* 0x000e220008000800 */
[----:B------:R-:W0:Y:S01]  /*0030*/  S2R R0, SR_TID.X ;  /* 0x0000000000007919 */ /* 0x000e220000002100 */
[----:B------:R-:W1:Y:S01]  /*0040*/  LDCU UR5, c[0x0][0x380] ;  /* 0x00007000ff0577ac */ /* 0x000e620008000800 */
[----:B0-----:R-:W-:-:S05]  /*0050*/  IMAD R17, R17, UR4, R0 ;  /* 0x0000000411117c24 */ /* 0x001fca000f8e0200 */
[----:B-1----:R-:W-:-:S13]  /*0060*/  ISETP.GE.AND P0, PT, R17, UR5, PT ;  /* 0x0000000511007c0c */ /* 0x002fda000bf06270 */
[----:B------:R-:W-:Y:S05]  /*0070*/  @P0 EXIT ;  /* 0x000000000000094d */ /* 0x000fea0003800000 */
[----:B------:R-:W0:Y:S01]  /*0080*/  LDC.64 R26, c[0x0][0x3a0] ;  /* 0x0000e800ff1a7b82 */ /* 0x000e220000000a00 */
[----:B------:R-:W1:Y:S01]  /*0090*/  LDCU.64 UR4, c[0x0][0x358] ;  /* 0x00006b00ff0477ac */ /* 0x000e620008000a00 */
[----:B------:R-:W-:-:S06]  /*00a0*/  IMAD R5, R17, 0x6, RZ ;  /* 0x0000000611057824 */ /* 0x000fcc00078e02ff */
[----:B------:R-:W2:Y:S08]  /*00b0*/  LDC.64 R2, c[0x0][0x390] ;  /* 0x0000e400ff027b82 */ /* 0x000eb00000000a00 */
[----:B------:R-:W3:Y:S08]  /*00c0*/  LDC.64 R6, c[0x0][0x388] ;  /* 0x0000e200ff067b82 */ /* 0x000ef00000000a00 */
[----:B------:R-:W4:Y:S01]  /*00d0*/  LDC.64 R14, c[0x0][0x398] ;  /* 0x0000e600ff0e7b82 */ /* 0x000f220000000a00 */
[----:B0-----:R-:W-:-:S05]  /*00e0*/  IMAD.WIDE R26, R5, 0x8, R26 ;  /* 0x00000008051a7825 */ /* 0x001fca00078e021a */
[----:B-1----:R-:W5:Y:S01]  /*00f0*/  LDG.E.64 R24, desc[UR4][R26.64+0x18] ;  /* 0x000018041a187981 */ /* 0x002f62000c1e1b00 */
[----:B--2---:R-:W-:-:S03]  /*0100*/  IMAD.WIDE R2, R17, 0x8, R2 ;  /* 0x0000000811027825 */ /* 0x004fc600078e0202 */
[----:B------:R-:W2:Y:S04]  /*0110*/  LDG.E.64 R4, desc[UR4][R26.64+0x8] ;  /* 0x000008041a047981 */ /* 0x000ea8000c1e1b00 */
[----:B------:R-:W5:Y:S01]  /*0120*/  LDG.E.64 R20, desc[UR4][R2.64] ;  /* 0x0000000402147981 */ /* 0x000f62000c1e1b00 */
[----:B---3--:R-:W-:-:S03]  /*0130*/  IMAD.WIDE R6, R17, 0x8, R6 ;  /* 0x0000000811067825 */ /* 0x008fc600078e0206 */
[----:B------:R-:W3:Y:S04]  /*0140*/  LDG.E.64 R8, desc[UR4][R26.64+0x20] ;  /* 0x000020041a087981 */ /* 0x000ee8000c1e1b00 */
[----:B------:R-:W3:Y:S01]  /*0150*/  LDG.E.64 R10, desc[UR4][R6.64] ;  /* 0x00000004060a7981 */ /* 0x000ee2000c1e1b00 */
[----:B----4-:R-:W-:-:S03]  /*0160*/  IMAD.WIDE R14, R17, 0x8, R14 ;  /* 0x00000008110e7825 */ /* 0x010fc600078e020e */
[----:B------:R-:W4:Y:S04]  /*0170*/  LDG.E.64 R12, desc[UR4][R26.64] ;  /* 0x000000041a0c7981 */ /* 0x000f28000c1e1b00 */
[----:B------:R-:W4:Y:S04]  /*0180*/  LDG.E.64 R16, desc[UR4][R26.64+0x10] ;  /* 0x000010041a107981 */ /* 0x000f28000c1e1b00 */
[----:B------:R-:W4:Y:S04]  /*0190*/  LDG.E.64 R18, desc[UR4][R14.64] ;  /* 0x000000040e127981 */ /* 0x000f28000c1e1b00 */
[----:B------:R-:W4:Y:S01]  /*01a0*/  LDG.E.64 R22, desc[UR4][R26.64+0x28] ;  /* 0x000028041a167981 */ /* 0x000f22000c1e1b00 */
[----:B-----5:R-:W-:-:S02]  /*01b0*/  DMUL R28, R20, R24 ;  /* 0x00000018141c7228 */ /* 0x020fc40000000000 */
[----:B--2---:R-:W-:Y:S02]  /*01c0*/  DMUL R24, R4, R20 ;  /* 0x0000001404187228 */ /* 0x004fe40000000000 */
[----:B---3--:R-:W-:-:S04]  /*01d0*/  DMUL R20, R20, R8 ;  /* 0x0000000814147228 */ /* 0x008fc80000000000 */
[----:B------:R-:W-:Y:S02]  /*01e0*/  DFMA R28, R10, R4, R28 ;  /* 0x000000040a1c722b */ /* 0x000fe4000000001c */
[----:B----4-:R-:W-:Y:S02]  /*01f0*/  DFMA R12, R12, R10, R24 ;  /* 0x0000000a0c0c722b */ /* 0x010fe40000000018 */
[----:B------:R-:W-:-:S06]  /*0200*/  DFMA R20, R10, R16, R20 ;  /* 0x000000100a14722b */ /* 0x000fcc0000000014 */
[----:B------:R-:W-:Y:S02]  /*0210*/  DFMA R12, R16, R18, R12 ;  /* 0x00000012100c722b */ /* 0x000fe4000000000c */
[C---:B------:R-:W-:Y:S02]  /*0220*/  DFMA R28, R18.reuse, R8, R28 ;  /* 0x00000008121c722b */ /* 0x040fe4000000001c */
[----:B------:R-:W-:-:S03]  /*0230*/  DFMA R20, R18, R22, R20 ;  /* 0x000000161214722b */ /* 0x000fc60000000014 */
[----:B------:R-:W-:Y:S04]  /*0240*/  STG.E.64 desc[UR4][R6.64], R12 ;  /* 0x0000000c06007986 */ /* 0x000fe8000c101b04 */
[----:B------:R-:W-:Y:S04]  /*0250*/  STG.E.64 desc[UR4][R2.64], R28 ;  /* 0x0000001c02007986 */ /* 0x000fe8000c101b04 */
[----:B------:R-:W-:Y:S01]  /*0260*/  STG.E.64 desc[UR4][R14.64], R20 ;  /* 0x000000140e007986 */ /* 0x000fe2000c101b04 */
[----:B------:R-:W-:Y:S05]  /*0270*/  EXIT ;  /* 0x000000000000794d */ /* 0x000fea0003800000 */
.L_x_0:
[----:B------:R-:W-:-:S00]  /*0280*/  BRA `(.L_x_0) ;  /* 0xfffffffc00fc7947 */ /* 0x000fc0000383ffff */
[----:B------:R-:W-:-:S00]  /*0290*/  NOP ;  /* 0x0000000000007918 */ /* 0x000fc00000000000 */
        /* <DEDUP_REMOVED lines=14> */
.L_x_7:


//--------------------- .text._Z5gadd2PdS_i       --------------------------
	.section	.text._Z5gadd2PdS_i,"ax",@progbits
	.align	128
        .global         _Z5gadd2PdS_i
        .type           _Z5gadd2PdS_i,@function
        .size           _Z5gadd2PdS_i,(.L_x_8 - _Z5gadd2PdS_i)
        .other          _Z5gadd2PdS_i,@"STO_CUDA_ENTRY STV_DEFAULT"
_Z5gadd2PdS_i:
.text._Z5gadd2PdS_i:
        /* <DEDUP_REMOVED lines=9> */
[----:B------:R-:W1:Y:S07]  /*0090*/  LDCU.64 UR4, c[0x0][0x358] ;  /* 0x00006b00ff0477ac */ /* 0x000e6e0008000a00 */
[----:B------:R-:W2:Y:S01]  /*00a0*/  LDC.64 R4, c[0x0][0x380] ;  /* 0x0000e000ff047b82 */ /* 0x000ea20000000a00 */
[----:B0-----:R-:W-:-:S06]  /*00b0*/  IMAD.WIDE R2, R7, 0x8, R2 ;  /* 0x0000000807027825 */ /* 0x001fcc00078e0202 */
[----:B-1----:R-:W3:Y:S01]  /*00c0*/  LDG.E.64 R2, desc[UR4][R2.64] ;  /* 0x0000000402027981 */ /* 0x002ee2000c1e1b00 */
[----:B--2---:R-:W-:-:S05]  /*00d0*/  IMAD.WIDE R4, R7, 0x8, R4 ;  /* 0x0000000807047825 */ /* 0x004fca00078e0204 */
[----:B------:R-:W3:Y:S02]  /*00e0*/  LDG.E.64 R6, desc[UR4][R4.64] ;  /* 0x0000000404067981 */ /* 0x000ee4000c1e1b00 */
[----:B---3--:R-:W-:-:S07]  /*00f0*/  DADD R6, R2, R6 ;  /* 0x0000000002067229 */ /* 0x008fce0000000006 */
[----:B------:R-:W-:Y:S01]  /*0100*/  STG.E.64 desc[UR4][R4.64], R6 ;  /* 0x0000000604007986 */ /* 0x000fe2000c101b04 */
[----:B------:R-:W-:Y:S05]  /*0110*/  EXIT ;  /* 0x000000000000794d */ /* 0x000fea0003800000 */
.L_x_1:
        /* <DEDUP_REMOVED lines=14> */
.L_x_8:


//--------------------- .text._Z5gsmxmPdiS_iS_ii  --------------------------
	.section	.text._Z5gsmxmPdiS_iS_ii,"ax",@progbits
	.align	128
        .global         _Z5gsmxmPdiS_iS_ii
        .type           _Z5gsmxmPdiS_iS_ii,@function
        .size           _Z5gsmxmPdiS_iS_ii,(.L_x_9 - _Z5gsmxmPdiS_iS_ii)
        .other          _Z5gsmxmPdiS_iS_ii,@"STO_CUDA_ENTRY STV_DEFAULT"
_Z5gsmxmPdiS_iS_ii:
.text._Z5gsmxmPdiS_iS_ii:
[----:B------:R-:W-:Y:S08]  /*0000*/  LDC R1, c[0x0][0x37c] ;  /* 0x0000df00ff017b82 */ /* 0x000ff00000000800 */
[----:B------:R-:W0:Y:S01]  /*0010*/  LDC R0, c[0x0][0x388] ;  /* 0x0000e200ff007b82 */ /* 0x000e220000000800 */
[----:B------:R-:W0:Y:S01]  /*0020*/  LDCU UR4, c[0x0][0x3a8] ;  /* 0x00007500ff0477ac */ /* 0x000e220008000800 */
[----:B------:R-:W1:Y:S01]  /*0030*/  S2R R6, SR_CTAID.X ;  /* 0x0000000000067919 */ /* 0x000e620000002500 */
[----:B------:R-:W1:Y:S01]  /*0040*/  S2R R7, SR_TID.X ;  /* 0x0000000000077919 */ /* 0x000e620000002100 */
[----:B0-----:R-:W-:Y:S01]  /*0050*/  IMAD R3, R0, UR4, RZ ;  /* 0x0000000400037c24 */ /* 0x001fe2000f8e02ff */
[----:B------:R-:W1:Y:S01]  /*0060*/  LDCU UR4, c[0x0][0x360] ;  /* 0x00006c00ff0477ac */ /* 0x000e620008000800 */
[----:B------:R-:W-:-:S03]  /*0070*/  IABS R5, R0 ;  /* 0x0000000000057213 */ /* 0x000fc60000000000 */
[-C--:B------:R-:W-:Y:S01]  /*0080*/  IABS R4, R3.reuse ;  /* 0x0000000300047213 */ /* 0x080fe20000000000 */
[----:B------:R-:W0:Y:S01]  /*0090*/  I2F.RP R12, R5 ;  /* 0x00000005000c7306 */ /* 0x000e220000209400 */
[----:B------:R-:W-:-:S07]  /*00a0*/  IABS R10, R3 ;  /* 0x00000003000a7213 */ /* 0x000fce0000000000 */
[----:B------:R-:W2:Y:S01]  /*00b0*/  I2F.RP R2, R4 ;  /* 0x0000000400027306 */ /* 0x000ea20000209400 */
[----:B-1----:R-:W-:Y:S01]  /*00c0*/  IMAD R6, R6, UR4, R7 ;  /* 0x0000000406067c24 */ /* 0x002fe2000f8e0207 */
[----:B------:R-:W1:Y:S06]  /*00d0*/  LDCU UR4, c[0x0][0x3ac] ;  /* 0x00007580ff0477ac */ /* 0x000e6c0008000800 */
[----:B0-----:R-:W-:Y:S01]  /*00e0*/  MUFU.RCP R12, R12 ;  /* 0x0000000c000c7308 */ /* 0x001fe20000001000 */
[----:B------:R-:W-:-:S07]  /*00f0*/  ISETP.GE.AND P1, PT, R6, RZ, PT ;  /* 0x000000ff0600720c */ /* 0x000fce0003f26270 */
[----:B--2---:R-:W0:Y:S01]  /*0100*/  MUFU.RCP R2, R2 ;  /* 0x0000000200027308 */ /* 0x004e220000001000 */
[----:B-1----:R-:W-:-:S05]  /*0110*/  IMAD R13, R3, UR4, RZ ;  /* 0x00000004030d7c24 */ /* 0x002fca000f8e02ff */
[----:B------:R-:W-:Y:S01]  /*0120*/  ISETP.GE.AND P2, PT, R6, R13, PT ;  /* 0x0000000d0600720c */ /* 0x000fe20003f46270 */
[----:B0-----:R-:W-:Y:S01]  /*0130*/  VIADD R8, R2, 0xffffffe ;  /* 0x0ffffffe02087836 */ /* 0x001fe20000000000 */
[----:B------:R-:W-:-:S03]  /*0140*/  IABS R2, R6 ;  /* 0x0000000600027213 */ /* 0x000fc60000000000 */
[----:B------:R0:W1:Y:S02]  /*0150*/  F2I.FTZ.U32.TRUNC.NTZ R9, R8 ;  /* 0x0000000800097305 */ /* 0x000064000021f000 */
[----:B0-----:R-:W-:Y:S02]  /*0160*/  HFMA2 R8, -RZ, RZ, 0, 0 ;  /* 0x00000000ff087431 */ /* 0x001fe400000001ff */
[----:B-1----:R-:W-:-:S04]  /*0170*/  IMAD.MOV R11, RZ, RZ, -R9 ;  /* 0x000000ffff0b7224 */ /* 0x002fc800078e0a09 */
[----:B------:R-:W-:-:S04]  /*0180*/  IMAD R7, R11, R4, RZ ;  /* 0x000000040b077224 */ /* 0x000fc800078e02ff */
[----:B------:R-:W-:Y:S01]  /*0190*/  IMAD.HI.U32 R7, R9, R7, R8 ;  /* 0x0000000709077227 */ /* 0x000fe200078e0008 */
[----:B------:R-:W-:-:S03]  /*01a0*/  LOP3.LUT R8, RZ, R3, RZ, 0x33, !PT ;  /* 0x00000003ff087212 */ /* 0x000fc600078e33ff */
[----:B------:R-:W-:Y:S02]  /*01b0*/  IMAD.MOV R9, RZ, RZ, -R10 ;  /* 0x000000ffff097224 */ /* 0x000fe400078e0a0a */
[----:B------:R-:W-:-:S04]  /*01c0*/  IMAD.HI.U32 R7, R7, R2, RZ ;  /* 0x0000000207077227 */ /* 0x000fc800078e00ff */
[----:B------:R-:W-:Y:S02]  /*01d0*/  IMAD R9, R7, R9, R2 ;  /* 0x0000000907097224 */ /* 0x000fe400078e0202 */
[----:B------:R-:W-:-:S03]  /*01e0*/  VIADD R10, R12, 0xffffffe ;  /* 0x0ffffffe0c0a7836 */ /* 0x000fc60000000000 */
[----:B------:R-:W-:Y:S01]  /*01f0*/  ISETP.GT.U32.AND P6, PT, R4, R9, PT ;  /* 0x000000090400720c */ /* 0x000fe20003fc4070 */
[----:B------:R-:W0:-:S12]  /*0200*/  F2I.FTZ.U32.TRUNC.NTZ R11, R10 ;  /* 0x0000000a000b7305 */ /* 0x000e18000021f000 */
[----:B------:R-:W-:-:S04]  /*0210*/  @!P6 IADD3 R9, PT, PT, R9, -R4, RZ ;  /* 0x800000040909e210 */ /* 0x000fc80007ffe0ff */
[----:B------:R-:W-:Y:S01]  /*0220*/  ISETP.GT.U32.AND P0, PT, R4, R9, PT ;  /* 0x000000090400720c */ /* 0x000fe20003f04070 */
[----:B------:R-:W-:-:S05]  /*0230*/  IMAD.IADD R2, R9, 0x1, -R4 ;  /* 0x0000000109027824 */ /* 0x000fca00078e0a04 */
[----:B------:R-:W-:Y:S02]  /*0240*/  SEL R13, R2, R9, !P0 ;  /* 0x00000009020d7207 */ /* 0x000fe40004000000 */
[----:B------:R-:W-:Y:S02]  /*0250*/  ISETP.NE.AND P0, PT, R3, RZ, PT ;  /* 0x000000ff0300720c */ /* 0x000fe40003f05270 */
[----:B0-----:R-:W-:Y:S01]  /*0260*/  IADD3 R2, PT, PT, RZ, -R11, RZ ;  /* 0x8000000bff027210 */ /* 0x001fe20007ffe0ff */
[----:B------:R-:W-:-:S05]  /*0270*/  @!P1 IMAD.MOV R13, RZ, RZ, -R13 ;  /* 0x000000ffff0d9224 */ /* 0x000fca00078e0a0d */
[----:B------:R-:W-:Y:S01]  /*0280*/  SEL R15, R8, R13, !P0 ;  /* 0x0000000d080f7207 */ /* 0x000fe20004000000 */
[----:B------:R-:W-:-:S03]  /*0290*/  IMAD R13, R2, R5, RZ ;  /* 0x00000005020d7224 */ /* 0x000fc600078e02ff */
[----:B------:R-:W-:Y:S01]  /*02a0*/  IABS R14, R15 ;  /* 0x0000000f000e7213 */ /* 0x000fe20000000000 */
[----:B------:R-:W-:Y:S06]  /*02b0*/  @P2 EXIT ;  /* 0x000000000000294d */ /* 0x000fec0003800000 */
[----:B------:R-:W0:Y:S01]  /*02c0*/  LDC R2, c[0x0][0x398] ;  /* 0x0000e600ff027b82 */ /* 0x000e220000000800 */
[----:B------:R-:W-:Y:S01]  /*02d0*/  MOV R10, RZ ;  /* 0x000000ff000a7202 */ /* 0x000fe20000000f00 */
[----:B------:R-:W1:Y:S04]  /*02e0*/  LDCU.64 UR4, c[0x0][0x358] ;  /* 0x00006b00ff0477ac */ /* 0x000e680008000a00 */
[----:B------:R-:W-:Y:S02]  /*02f0*/  IMAD.HI.U32 R12, R11, R13, R10 ;  /* 0x0000000d0b0c7227 */ /* 0x000fe400078e000a */
[----:B------:R-:W2:Y:S04]  /*0300*/  LDC.64 R10, c[0x0][0x3a0] ;  /* 0x0000e800ff0a7b82 */ /* 0x000ea80000000a00 */
[----:B------:R-:W-:-:S04]  /*0310*/  IMAD.HI.U32 R12, R12, R14, RZ ;  /* 0x0000000e0c0c7227 */ /* 0x000fc800078e00ff */
[----:B------:R-:W-:-:S04]  /*0320*/  IMAD.MOV R13, RZ, RZ, -R12 ;  /* 0x000000ffff0d7224 */ /* 0x000fc800078e0a0c */
[----:B------:R-:W-:Y:S01]  /*0330*/  IMAD R14, R5, R13, R14 ;  /* 0x0000000d050e7224 */ /* 0x000fe200078e020e */
[----:B0-----:R-:W-:-:S04]  /*0340*/  ISETP.GE.AND P2, PT, R2, 0x1, PT ;  /* 0x000000010200780c */ /* 0x001fc80003f46270 */
[----:B------:R-:W-:Y:S01]  /*0350*/  ISETP.GT.U32.AND P1, PT, R5, R14, PT ;  /* 0x0000000e0500720c */ /* 0x000fe20003f24070 */
[----:B--2---:R-:W-:-:S05]  /*0360*/  IMAD.WIDE R10, R6, 0x8, R10 ;  /* 0x00000008060a7825 */ /* 0x004fca00078e020a */
[----:B-1----:R0:W-:Y:S07]  /*0370*/  STG.E.64 desc[UR4][R10.64], RZ ;  /* 0x000000ff0a007986 */ /* 0x0021ee000c101b04 */
[----:B------:R-:W-:Y:S01]  /*0380*/  @!P1 IADD3 R14, PT, PT, R14, -R5, RZ ;  /* 0x800000050e0e9210 */ /* 0x000fe20007ffe0ff */
[----:B------:R-:W-:Y:S06]  /*0390*/  @!P2 EXIT ;  /* 0x000000000000a94d */ /* 0x000fec0003800000 */
[----:B------:R-:W-:Y:S01]  /*03a0*/  ISETP.GE.U32.AND P2, PT, R9, R4, PT ;  /* 0x000000040900720c */ /* 0x000fe20003f46070 */
[----:B------:R-:W-:Y:S01]  /*03b0*/  @!P1 VIADD R12, R12, 0x1 ;  /* 0x000000010c0c9836 */ /* 0x000fe20000000000 */
[----:B------:R-:W-:Y:S02]  /*03c0*/  ISETP.GT.U32.AND P5, PT, R5, R14, PT ;  /* 0x0000000e0500720c */ /* 0x000fe40003fa4070 */
[----:B------:R-:W-:Y:S02]  /*03d0*/  CS2R R18, SRZ ;  /* 0x0000000000127805 */ /* 0x000fe4000001ff00 */
[C---:B------:R-:W-:Y:S01]  /*03e0*/  ISETP.GE.U32.AND P3, PT, R14.reuse, R5, PT ;  /* 0x000000050e00720c */ /* 0x040fe20003f66070 */
[----:B------:R-:W-:Y:S01]  /*03f0*/  IMAD.IADD R5, R14, 0x1, -R5 ;  /* 0x000000010e057824 */ /* 0x000fe200078e0a05 */
[----:B------:R-:W-:Y:S02]  /*0400*/  LOP3.LUT R4, R15, R0, RZ, 0x3c, !PT ;  /* 0x000000000f047212 */ /* 0x000fe400078e3cff */
[----:B------:R-:W-:-:S02]  /*0410*/  LOP3.LUT R3, R6, R3, RZ, 0x3c, !PT ;  /* 0x0000000306037212 */ /* 0x000fc400078e3cff */
[----:B------:R-:W-:Y:S02]  /*0420*/  @!P6 IADD3 R7, PT, PT, R7, 0x1, RZ ;  /* 0x000000010707e810 */ /* 0x000fe40007ffe0ff */
[----:B------:R-:W-:Y:S02]  /*0430*/  SEL R5, R5, R14, !P5 ;  /* 0x0000000e05057207 */ /* 0x000fe40006800000 */
[----:B------:R-:W-:Y:S02]  /*0440*/  ISETP.GE.AND P6, PT, R4, RZ, PT ;  /* 0x000000ff0400720c */ /* 0x000fe40003fc6270 */
[----:B------:R-:W-:Y:S01]  /*0450*/  ISETP.GE.AND P5, PT, R3, RZ, PT ;  /* 0x000000ff0300720c */ /* 0x000fe20003fa6270 */
[----:B------:R-:W-:Y:S01]  /*0460*/  @P3 VIADD R12, R12, 0x1 ;  /* 0x000000010c0c3836 */ /* 0x000fe20000000000 */
[----:B------:R-:W-:Y:S02]  /*0470*/  ISETP.GE.AND P4, PT, R15, RZ, PT ;  /* 0x000000ff0f00720c */ /* 0x000fe40003f86270 */
[----:B------:R-:W-:-:S02]  /*0480*/  @P2 IADD3 R7, PT, PT, R7, 0x1, RZ ;  /* 0x0000000107072810 */ /* 0x000fc40007ffe0ff */
[----:B------:R-:W-:Y:S02]  /*0490*/  ISETP.GE.U32.AND P2, PT, R2, 0x8, PT ;  /* 0x000000080200780c */ /* 0x000fe40003f46070 */
[----:B------:R-:W-:Y:S02]  /*04a0*/  ISETP.NE.AND P1, PT, R0, RZ, PT ;  /* 0x000000ff0000720c */ /* 0x000fe40003f25270 */
[----:B------:R-:W-:Y:S01]  /*04b0*/  LOP3.LUT R4, RZ, R0, RZ, 0x33, !PT ;  /* 0x00000000ff047212 */ /* 0x000fe200078e33ff */
[----:B------:R-:W-:Y:S01]  /*04c0*/  @!P6 IMAD.MOV R12, RZ, RZ, -R12 ;  /* 0x000000ffff0ce224 */ /* 0x000fe200078e0a0c */
[----:B------:R-:W-:Y:S02]  /*04d0*/  LOP3.LUT R3, R2, 0x7, RZ, 0xc0, !PT ;  /* 0x0000000702037812 */ /* 0x000fe400078ec0ff */
[----:B------:R-:W-:Y:S02]  /*04e0*/  @!P5 IADD3 R7, PT, PT, -R7, RZ, RZ ;  /* 0x000000ff0707d210 */ /* 0x000fe40007ffe1ff */
[----:B------:R-:W-:-:S02]  /*04f0*/  @!P4 IADD3 R5, PT, PT, -R5, RZ, RZ ;  /* 0x000000ff0505c210 */ /* 0x000fc40007ffe1ff */
[----:B------:R-:W-:Y:S02]  /*0500*/  SEL R7, R8, R7, !P0 ;  /* 0x0000000708077207 */ /* 0x000fe40004000000 */
[C---:B------:R-:W-:Y:S02]  /*0510*/  SEL R9, R4.reuse, R12, !P1 ;  /* 0x0000000c04097207 */ /* 0x040fe40004800000 */
[----:B------:R-:W-:Y:S01]  /*0520*/  SEL R5, R4, R5, !P1 ;  /* 0x0000000504057207 */ /* 0x000fe20004800000 */
[----:B------:R-:W-:Y:S01]  /*0530*/  IMAD.MOV.U32 R4, RZ, RZ, RZ ;  /* 0x000000ffff047224 */ /* 0x000fe200078e00ff */
[----:B------:R-:W-:Y:S01]  /*0540*/  ISETP.NE.AND P3, PT, R3, RZ, PT ;  /* 0x000000ff0300720c */ /* 0x000fe20003f65270 */
[-C--:B------:R-:W-:Y:S02]  /*0550*/  IMAD R7, R7, R2.reuse, RZ ;  /* 0x0000000207077224 */ /* 0x080fe400078e02ff */
[----:B------:R-:W-:Y:S01]  /*0560*/  IMAD R9, R9, R2, RZ ;  /* 0x0000000209097224 */ /* 0x000fe200078e02ff */
[----:B------:R-:W-:Y:S09]  /*0570*/  @!P2 BRA `(.L_x_2) ;  /* 0x0000000000d4a947 */ /* 0x000ff20003800000 */
[----:B------:R-:W-:Y:S01]  /*0580*/  LOP3.LUT R4, R2, 0x7ffffff8, RZ, 0xc0, !PT ;  /* 0x7ffffff802047812 */ /* 0x000fe200078ec0ff */
[----:B------:R-:W-:Y:S01]  /*0590*/  IMAD R25, R7, R0, R5 ;  /* 0x0000000007197224 */ /* 0x000fe200078e0205 */
[----:B------:R-:W-:Y:S02]  /*05a0*/  MOV R8, R9 ;  /* 0x0000000900087202 */ /* 0x000fe40000000f00 */
[----:B------:R-:W-:Y:S01]  /*05b0*/  CS2R R18, SRZ ;  /* 0x0000000000127805 */ /* 0x000fe2000001ff00 */
[----:B------:R-:W-:-:S07]  /*05c0*/  IMAD.MOV R6, RZ, RZ, -R4 ;  /* 0x000000ffff067224 */ /* 0x000fce00078e0a04 */
.L_x_3:
[----:B------:R-:W1:Y:S08]  /*05d0*/  LDC.64 R12, c[0x0][0x390] ;  /* 0x0000e400ff0c7b82 */ /* 0x000e700000000a00 */
[----:B--2---:R-:W2:Y:S01]  /*05e0*/  LDC.64 R16, c[0x0][0x380] ;  /* 0x0000e000ff107b82 */ /* 0x004ea20000000a00 */
[----:B-1----:R-:W-:-:S05]  /*05f0*/  IMAD.WIDE R12, R8, 0x8, R12 ;  /* 0x00000008080c7825 */ /* 0x002fca00078e020c */
[----:B------:R-:W3:Y:S01]  /*0600*/  LDG.E.64 R20, desc[UR4][R12.64] ;  /* 0x000000040c147981 */ /* 0x000ee2000c1e1b00 */
[----:B--2---:R-:W-:-:S05]  /*0610*/  IMAD.WIDE R16, R25, 0x8, R16 ;  /* 0x0000000819107825 */ /* 0x004fca00078e0210 */
[----:B------:R-:W3:Y:S02]  /*0620*/  LDG.E.64 R14, desc[UR4][R16.64] ;  /* 0x00000004100e7981 */ /* 0x000ee4000c1e1b00 */
[----:B---3--:R-:W-:Y:S01]  /*0630*/  DFMA R20, R14, R20, R18 ;  /* 0x000000140e14722b */ /* 0x008fe20000000012 */
[----:B------:R-:W-:-:S06]  /*0640*/  IMAD.WIDE R18, R0, 0x8, R16 ;  /* 0x0000000800127825 */ /* 0x000fcc00078e0210 */
[----:B------:R1:W-:Y:S04]  /*0650*/  STG.E.64 desc[UR4][R10.64], R20 ;  /* 0x000000140a007986 */ /* 0x0003e8000c101b04 */
[----:B------:R-:W2:Y:S04]  /*0660*/  LDG.E.64 R14, desc[UR4][R18.64] ;  /* 0x00000004120e7981 */ /* 0x000ea8000c1e1b00 */
[----:B------:R-:W2:Y:S01]  /*0670*/  LDG.E.64 R26, desc[UR4][R12.64+0x8] ;  /* 0x000008040c1a7981 */ /* 0x000ea2000c1e1b00 */
[----:B------:R-:W-:Y:S01]  /*0680*/  IMAD.WIDE R22, R0, 0x8, R18 ;  /* 0x0000000800167825 */ /* 0x000fe200078e0212 */
[----:B--2---:R-:W-:-:S07]  /*0690*/  DFMA R26, R14, R26, R20 ;  /* 0x0000001a0e1a722b */ /* 0x004fce0000000014 */
[----:B------:R2:W-:Y:S04]  /*06a0*/  STG.E.64 desc[UR4][R10.64], R26 ;  /* 0x0000001a0a007986 */ /* 0x0005e8000c101b04 */
[----:B------:R-:W3:Y:S04]  /*06b0*/  LDG.E.64 R14, desc[UR4][R22.64] ;  /* 0x00000004160e7981 */ /* 0x000ee8000c1e1b00 */
[----:B------:R-:W3:Y:S01]  /*06c0*/  LDG.E.64 R28, desc[UR4][R12.64+0x10] ;  /* 0x000010040c1c7981 */ /* 0x000ee2000c1e1b00 */
[----:B------:R-:W-:Y:S01]  /*06d0*/  IMAD.WIDE R16, R0, 0x8, R22 ;  /* 0x0000000800107825 */ /* 0x000fe200078e0216 */
[----:B---3--:R-:W-:-:S07]  /*06e0*/  DFMA R28, R14, R28, R26 ;  /* 0x0000001c0e1c722b */ /* 0x008fce000000001a */
[----:B------:R-:W-:Y:S04]  /*06f0*/  STG.E.64 desc[UR4][R10.64], R28 ;  /* 0x0000001c0a007986 */ /* 0x000fe8000c101b04 */
[----:B------:R-:W3:Y:S04]  /*0700*/  LDG.E.64 R14, desc[UR4][R16.64] ;  /* 0x00000004100e7981 */ /* 0x000ee8000c1e1b00 */
[----:B------:R-:W3:Y:S01]  /*0710*/  LDG.E.64 R18, desc[UR4][R12.64+0x18] ;  /* 0x000018040c127981 */ /* 0x000ee2000c1e1b00 */
[----:B-1----:R-:W-:Y:S01]  /*0720*/  IMAD.WIDE R20, R0, 0x8, R16 ;  /* 0x0000000800147825 */ /* 0x002fe200078e0210 */
[----:B---3--:R-:W-:-:S07]  /*0730*/  DFMA R18, R14, R18, R28 ;  /* 0x000000120e12722b */ /* 0x008fce000000001c */
[----:B------:R1:W-:Y:S04]  /*0740*/  STG.E.64 desc[UR4][R10.64], R18 ;  /* 0x000000120a007986 */ /* 0x0003e8000c101b04 */
[----:B------:R-:W3:Y:S04]  /*0750*/  LDG.E.64 R14, desc[UR4][R20.64] ;  /* 0x00000004140e7981 */ /* 0x000ee8000c1e1b00 */
[----:B--2---:R-:W3:Y:S01]  /*0760*/  LDG.E.64 R26, desc[UR4][R12.64+0x20] ;  /* 0x000020040c1a7981 */ /* 0x004ee2000c1e1b00 */
[----:B------:R-:W-:Y:S01]  /*0770*/  IMAD.WIDE R22, R0, 0x8, R20 ;  /* 0x0000000800167825 */ /* 0x000fe200078e0214 */
[----:B---3--:R-:W-:-:S07]  /*0780*/  DFMA R26, R14, R26, R18 ;  /* 0x0000001a0e1a722b */ /* 0x008fce0000000012 */
[----:B------:R2:W-:Y:S04]  /*0790*/  STG.E.64 desc[UR4][R10.64], R26 ;  /* 0x0000001a0a007986 */ /* 0x0005e8000c101b04 */
[----:B------:R-:W3:Y:S04]  /*07a0*/  LDG.E.64 R14, desc[UR4][R22.64] ;  /* 0x00000004160e7981 */ /* 0x000ee8000c1e1b00 */
[----:B------:R-:W3:Y:S02]  /*07b0*/  LDG.E.64 R16, desc[UR4][R12.64+0x28] ;  /* 0x000028040c107981 */ /* 0x000ee4000c1e1b00 */
[----:B---3--:R-:W-:Y:S01]  /*07c0*/  DFMA R14, R14, R16, R26 ;  /* 0x000000100e0e722b */ /* 0x008fe2000000001a */
[----:B------:R-:W-:-:S06]  /*07d0*/  IMAD.WIDE R16, R0, 0x8, R22 ;  /* 0x0000000800107825 */ /* 0x000fcc00078e0216 */
[----:B------:R2:W-:Y:S04]  /*07e0*/  STG.E.64 desc[UR4][R10.64], R14 ;  /* 0x0000000e0a007986 */ /* 0x0005e8000c101b04 */
[----:B-1----:R-:W3:Y:S04]  /*07f0*/  LDG.E.64 R18, desc[UR4][R16.64] ;  /* 0x0000000410127981 */ /* 0x002ee8000c1e1b00 */
[----:B------:R-:W3:Y:S01]  /*0800*/  LDG.E.64 R20, desc[UR4][R12.64+0x30] ;  /* 0x000030040c147981 */ /* 0x000ee2000c1e1b00 */
[----:B------:R-:W-:Y:S01]  /*0810*/  IMAD.WIDE R28, R0, 0x8, R16 ;  /* 0x00000008001c7825 */ /* 0x000fe200078e0210 */
[----:B---3--:R-:W-:-:S07]  /*0820*/  DFMA R20, R18, R20, R14 ;  /* 0x000000141214722b */ /* 0x008fce000000000e */
[----:B------:R2:W-:Y:S04]  /*0830*/  STG.E.64 desc[UR4][R10.64], R20 ;  /* 0x000000140a007986 */ /* 0x0005e8000c101b04 */
[----:B------:R-:W3:Y:S04]  /*0840*/  LDG.E.64 R18, desc[UR4][R28.64] ;  /* 0x000000041c127981 */ /* 0x000ee8000c1e1b00 */
[----:B------:R-:W3:Y:S01]  /*0850*/  LDG.E.64 R22, desc[UR4][R12.64+0x38] ;  /* 0x000038040c167981 */ /* 0x000ee2000c1e1b00 */
[----:B------:R-:W-:-:S04]  /*0860*/  IADD3 R6, PT, PT, R6, 0x8, RZ ;  /* 0x0000000806067810 */ /* 0x000fc80007ffe0ff */
[----:B------:R-:W-:Y:S01]  /*0870*/  ISETP.NE.AND P0, PT, R6, RZ, PT ;  /* 0x000000ff0600720c */ /* 0x000fe20003f05270 */
[----:B------:R-:W-:Y:S01]  /*0880*/  VIADD R8, R8, 0x8 ;  /* 0x0000000808087836 */ /* 0x000fe20000000000 */
[----:B------:R-:W-:Y:S01]  /*0890*/  LEA R25, R0, R25, 0x3 ;  /* 0x0000001900197211 */ /* 0x000fe200078e18ff */
[----:B---3--:R-:W-:-:S07]  /*08a0*/  DFMA R18, R18, R22, R20 ;  /* 0x000000161212722b */ /* 0x008fce0000000014 */
[----:B------:R2:W-:Y:S03]  /*08b0*/  STG.E.64 desc[UR4][R10.64], R18 ;  /* 0x000000120a007986 */ /* 0x0005e6000c101b04 */
[----:B------:R-:W-:Y:S05]  /*08c0*/  @P0 BRA `(.L_x_3) ;  /* 0xfffffffc00400947 */ /* 0x000fea000383ffff */
.L_x_2:
[----:B------:R-:W-:Y:S05]  /*08d0*/  @!P3 EXIT ;  /* 0x000000000000b94d */ /* 0x000fea0003800000 */
[----:B------:R-:W-:Y:S02]  /*08e0*/  ISETP.GE.U32.AND P0, PT, R3, 0x4, PT ;  /* 0x000000040300780c */ /* 0x000fe40003f06070 */
[----:B------:R-:W-:-:S04]  /*08f0*/  LOP3.LUT R6, R2, 0x3, RZ, 0xc0, !PT ;  /* 0x0000000302067812 */ /* 0x000fc800078ec0ff */
[----:B------:R-:W-:-:S07]  /*0900*/  ISETP.NE.AND P1, PT, R6, RZ, PT ;  /* 0x000000ff0600720c */ /* 0x000fce0003f25270 */
[----:B------:R-:W-:Y:S06]  /*0910*/  @!P0 BRA `(.L_x_4) ;  /* 0x00000000006c8947 */ /* 0x000fec0003800000 */
[----:B------:R-:W1:Y:S01]  /*0920*/  LDC.64 R12, c[0x0][0x390] ;  /* 0x0000e400ff0c7b82 */ /* 0x000e620000000a00 */
[----:B------:R-:W-:Y:S01]  /*0930*/  IMAD.IADD R3, R7, 0x1, R4 ;  /* 0x0000000107037824 */ /* 0x000fe200078e0204 */
[----:B------:R-:W-:-:S03]  /*0940*/  IADD3 R17, PT, PT, R9, R4, RZ ;  /* 0x0000000409117210 */ /* 0x000fc60007ffe0ff */
[----:B------:R-:W-:-:S03]  /*0950*/  IMAD R3, R3, R0, R5 ;  /* 0x0000000003037224 */ /* 0x000fc600078e0205 */
        /* <DEDUP_REMOVED lines=9> */
[----:B------:R-:W2:Y:S02]  /*09f0*/  LDG.E.64 R22, desc[UR4][R12.64+0x8] ;  /* 0x000008040c167981 */ /* 0x000ea4000c1e1b00 */
[----:B--2---:R-:W-:Y:S01]  /*0a00*/  DFMA R20, R20, R22, R16 ;  /* 0x000000161414722b */ /* 0x004fe20000000010 */
[----:B------:R-:W-:-:S06]  /*0a10*/  IMAD.WIDE R22, R0, 0x8, R18 ;  /* 0x0000000800167825 */ /* 0x000fcc00078e0212 */
[----:B------:R1:W-:Y:S04]  /*0a20*/  STG.E.64 desc[UR4][R10.64], R20 ;  /* 0x000000140a007986 */ /* 0x0003e8000c101b04 */
[----:B------:R-:W2:Y:S04]  /*0a30*/  LDG.E.64 R24, desc[UR4][R22.64] ;  /* 0x0000000416187981 */ /* 0x000ea8000c1e1b00 */
[----:B------:R-:W2:Y:S01]  /*0a40*/  LDG.E.64 R26, desc[UR4][R12.64+0x10] ;  /* 0x000010040c1a7981 */ /* 0x000ea2000c1e1b00 */
[----:B------:R-:W-:Y:S01]  /*0a50*/  IMAD.WIDE R14, R0, 0x8, R22 ;  /* 0x00000008000e7825 */ /* 0x000fe200078e0216 */
[----:B--2---:R-:W-:-:S07]  /*0a60*/  DFMA R24, R24, R26, R20 ;  /* 0x0000001a1818722b */ /* 0x004fce0000000014 */
[----:B------:R1:W-:Y:S04]  /*0a70*/  STG.E.64 desc[UR4][R10.64], R24 ;  /* 0x000000180a007986 */ /* 0x0003e8000c101b04 */
[----:B------:R-:W2:Y:S04]  /*0a80*/  LDG.E.64 R14, desc[UR4][R14.64] ;  /* 0x000000040e0e7981 */ /* 0x000ea8000c1e1b00 */
[----:B------:R-:W2:Y:S01]  /*0a90*/  LDG.E.64 R18, desc[UR4][R12.64+0x18] ;  /* 0x000018040c127981 */ /* 0x000ea2000c1e1b00 */
[----:B------:R-:W-:Y:S01]  /*0aa0*/  VIADD R4, R4, 0x4 ;  /* 0x0000000404047836 */ /* 0x000fe20000000000 */
[----:B--2---:R-:W-:-:S07]  /*0ab0*/  DFMA R18, R14, R18, R24 ;  /* 0x000000120e12722b */ /* 0x004fce0000000018 */
[----:B------:R1:W-:Y:S04]  /*0ac0*/  STG.E.64 desc[UR4][R10.64], R18 ;  /* 0x000000120a007986 */ /* 0x0003e8000c101b04 */
.L_x_4:
[----:B------:R-:W-:Y:S05]  /*0ad0*/  @!P1 EXIT ;  /* 0x000000000000994d */ /* 0x000fea0003800000 */
[----:B------:R-:W-:Y:S02]  /*0ae0*/  ISETP.NE.AND P0, PT, R6, 0x1, PT ;  /* 0x000000010600780c */ /* 0x000fe40003f05270 */
[----:B------:R-:W-:-:S04]  /*0af0*/  LOP3.LUT R2, R2, 0x1, RZ, 0xc0, !PT ;  /* 0x0000000102027812 */ /* 0x000fc800078ec0ff */
[----:B------:R-:W-:-:S07]  /*0b00*/  ISETP.NE.U32.AND P1, PT, R2, 0x1, PT ;  /* 0x000000010200780c */ /* 0x000fce0003f25070 */
[----:B------:R-:W-:Y:S06]  /*0b10*/  @!P0 BRA `(.L_x_5) ;  /* 0x0000000000448947 */ /* 0x000fec0003800000 */
[----:B------:R-:W3:Y:S01]  /*0b20*/  LDC.64 R2, c[0x0][0x390] ;  /* 0x0000e400ff027b82 */ /* 0x000ee20000000a00 */
[----:B------:R-:W-:Y:S01]  /*0b30*/  IADD3 R6, PT, PT, R7, R4, RZ ;  /* 0x0000000407067210 */ /* 0x000fe20007ffe0ff */
[----:B--2---:R-:W-:-:S04]  /*0b40*/  IMAD.IADD R15, R9, 0x1, R4 ;  /* 0x00000001090f7824 */ /* 0x004fc800078e0204 */
[----:B-1----:R-:W-:Y:S02]  /*0b50*/  IMAD R17, R6, R0, R5 ;  /* 0x0000000006117224 */ /* 0x002fe400078e0205 */
[----:B------:R-:W1:Y:S01]  /*0b60*/  LDC.64 R12, c[0x0][0x380] ;  /* 0x0000e000ff0c7b82 */ /* 0x000e620000000a00 */
[----:B---3--:R-:W-:-:S05]  /*0b70*/  IMAD.WIDE R2, R15, 0x8, R2 ;  /* 0x000000080f027825 */ /* 0x008fca00078e0202 */
[----:B------:R-:W2:Y:S01]  /*0b80*/  LDG.E.64 R14, desc[UR4][R2.64] ;  /* 0x00000004020e7981 */ /* 0x000ea2000c1e1b00 */
[----:B-1----:R-:W-:-:S05]  /*0b90*/  IMAD.WIDE R16, R17, 0x8, R12 ;  /* 0x0000000811107825 */ /* 0x002fca00078e020c */
[----:B------:R-:W2:Y:S01]  /*0ba0*/  LDG.E.64 R12, desc[UR4][R16.64] ;  /* 0x00000004100c7981 */ /* 0x000ea2000c1e1b00 */
[----:B------:R-:W-:Y:S01]  /*0bb0*/  IMAD.WIDE R20, R0, 0x8, R16 ;  /* 0x0000000800147825 */ /* 0x000fe200078e0210 */
[----:B--2---:R-:W-:-:S07]  /*0bc0*/  DFMA R12, R12, R14, R18 ;  /* 0x0000000e0c0c722b */ /* 0x004fce0000000012 */
[----:B------:R3:W-:Y:S04]  /*0bd0*/  STG.E.64 desc[UR4][R10.64], R12 ;  /* 0x0000000c0a007986 */ /* 0x0007e8000c101b04 */
[----:B------:R-:W2:Y:S04]  /*0be0*/  LDG.E.64 R18, desc[UR4][R20.64] ;  /* 0x0000000414127981 */ /* 0x000ea8000c1e1b00 */
[----:B------:R-:W2:Y:S01]  /*0bf0*/  LDG.E.64 R14, desc[UR4][R2.64+0x8] ;  /* 0x00000804020e7981 */ /* 0x000ea2000c1e1b00 */
[----:B------:R-:W-:Y:S01]  /*0c00*/  IADD3 R4, PT, PT, R4, 0x2, RZ ;  /* 0x0000000204047810 */ /* 0x000fe20007ffe0ff */
[----:B--2---:R-:W-:-:S07]  /*0c10*/  DFMA R18, R18, R14, R12 ;  /* 0x0000000e1212722b */ /* 0x004fce000000000c */
[----:B------:R3:W-:Y:S04]  /*0c20*/  STG.E.64 desc[UR4][R10.64], R18 ;  /* 0x000000120a007986 */ /* 0x0007e8000c101b04 */
.L_x_5:
[----:B------:R-:W-:Y:S05]  /*0c30*/  @P1 EXIT ;  /* 0x000000000000194d */ /* 0x000fea0003800000 */
[----:B---3--:R-:W3:Y:S01]  /*0c40*/  LDC.64 R12, c[0x0][0x390] ;  /* 0x0000e400ff0c7b82 */ /* 0x008ee20000000a00 */
[----:B------:R-:W-:Y:S01]  /*0c50*/  IMAD.IADD R7, R7, 0x1, R4 ;  /* 0x0000000107077824 */ /* 0x000fe200078e0204 */
[----:B------:R-:W-:-:S03]  /*0c60*/  IADD3 R9, PT, PT, R9, R4, RZ ;  /* 0x0000000409097210 */ /* 0x000fc60007ffe0ff */
[----:B------:R-:W-:-:S03]  /*0c70*/  IMAD R7, R7, R0, R5 ;  /* 0x0000000007077224 */ /* 0x000fc600078e0205 */
[----:B------:R-:W4:Y:S01]  /*0c80*/  LDC.64 R2, c[0x0][0x380] ;  /* 0x0000e000ff027b82 */ /* 0x000f220000000a00 */
[----:B---3--:R-:W-:-:S06]  /*0c90*/  IMAD.WIDE R4, R9, 0x8, R12 ;  /* 0x0000000809047825 */ /* 0x008fcc00078e020c */
[----:B------:R-:W1:Y:S01]  /*0ca0*/  LDG.E.64 R4, desc[UR4][R4.64] ;  /* 0x0000000404047981 */ /* 0x000e62000c1e1b00 */
[----:B----4-:R-:W-:-:S06]  /*0cb0*/  IMAD.WIDE R2, R7, 0x8, R2 ;  /* 0x0000000807027825 */ /* 0x010fcc00078e0202 */
[----:B------:R-:W1:Y:S02]  /*0cc0*/  LDG.E.64 R2, desc[UR4][R2.64] ;  /* 0x0000000402027981 */ /* 0x000e64000c1e1b00 */
[----:B-12---:R-:W-:-:S07]  /*0cd0*/  DFMA R18, R2, R4, R18 ;  /* 0x000000040212722b */ /* 0x006fce0000000012 */
[----:B------:R-:W-:Y:S01]  /*0ce0*/  STG.E.64 desc[UR4][R10.64], R18 ;  /* 0x000000120a007986 */ /* 0x000fe2000c101b04 */
[----:B------:R-:W-:Y:S05]  /*0cf0*/  EXIT ;  /* 0x000000000000794d */ /* 0x000fea0003800000 */
.L_x_6:
        /* <DEDUP_REMOVED lines=16> */
.L_x_9:


//--------------------- .nv.shared.reserved.0     --------------------------
	.section	.nv.shared.reserved.0,"aw",@nobits
	.weak		__nv_reservedSMEM_offset_0_alias
	.size		__nv_reservedSMEM_offset_0_alias, 0, 64
	.other		__nv_reservedSMEM_offset_0_alias,@"STO_CUDA_RESERVED_SHARED STV_DEFAULT"
__nv_reservedSMEM_offset_0_alias:
	.zero		0
	.zero		64


//--------------------- .nv.constant0._Z4geomiPdS_S_S_ --------------------------
	.section	.nv.constant0._Z4geomiPdS_S_S_,"a",@progbits
	.sectionflags	@""
	.align	4
.nv.constant0._Z4geomiPdS_S_S_:
	.zero		936


//--------------------- .nv.constant0._Z5gadd2PdS_i --------------------------
	.section	.nv.constant0._Z5gadd2PdS_i,"a",@progbits
	.sectionflags	@""
	.align	4
.nv.constant0._Z5gadd2PdS_i:
	.zero		916


//--------------------- .nv.constant0._Z5gsmxmPdiS_iS_ii --------------------------
	.section	.nv.constant0._Z5gsmxmPdiS_iS_ii,"a",@progbits
	.sectionflags	@""
	.align	4
.nv.constant0._Z5gsmxmPdiS_iS_ii:
	.zero		944


//--------------------- SYMBOLS --------------------------

	.type		.nv.reservedSmem.offset0,@object
	.size		.nv.reservedSmem.offset0,0x4
